//
// Generated by NVIDIA NVVM Compiler
//
// Compiler Build ID: CL-36424714
// Cuda compilation tools, release 13.0, V13.0.88
// Based on NVVM 20.0.0
//

.version 9.0
.target sm_100
.address_size 64

	// .globl	_Z10vector_maxPiS_i

.visible .entry _Z10vector_maxPiS_i(
	.param .u64 .ptr .align 1 _Z10vector_maxPiS_i_param_0,
	.param .u64 .ptr .align 1 _Z10vector_maxPiS_i_param_1,
	.param .u32 _Z10vector_maxPiS_i_param_2
)
{


	bar.sync 	0;
	ret;

}


// ===== COMPILED SASS (sm_100) =====

	.target	sm_100

	.elftype	@"ET_EXEC"


//--------------------- .note.nv.tkinfo           --------------------------
	.section	.note.nv.tkinfo,"",@"SHT_NOTE"
	.sectionflags	@"SHF_NOTE_NV_TKINFO"
	.tkinfo
        /*0018*/ 	.word	0x00000002
        /*0030*/ 	.string	""
        /*0030*/ 	.string	"ptxas"
        /*0030*/ 	.string	"Cuda compilation tools, release 13.0, V13.0.88"
        /*0030*/ 	.string	"Build cuda_13.0.r13.0/compiler.36424714_0"
        /*0030*/ 	.string	"-arch sm_100 -m 64 "



//--------------------- .note.nv.cuinfo           --------------------------
	.section	.note.nv.cuinfo,"",@"SHT_NOTE"
	.sectionflags	@"SHF_NOTE_NV_CUINFO"
        /*0018*/ 	.short	0x0002
        /*001a*/ 	.short	0x0064
        /*001c*/ 	.short	0x0082
	.zero		2


//--------------------- .nv.info                  --------------------------
	.section	.nv.info,"",@"SHT_CUDA_INFO"
	.align	4


	//----- nvinfo : EIATTR_REGCOUNT
	.align		4
        /*0000*/ 	.byte	0x04, 0x2f
        /*0002*/ 	.short	(.L_1 - .L_0)
	.align		4
.L_0:
        /*0004*/ 	.word	index@(_Z10vector_maxPiS_i)
        /*0008*/ 	.word	0x00000004


	//----- nvinfo : EIATTR_FRAME_SIZE
	.align		4
.L_1:
        /*000c*/ 	.byte	0x04, 0x11
        /*000e*/ 	.short	(.L_3 - .L_2)
	.align		4
.L_2:
        /*0010*/ 	.word	index@(_Z10vector_maxPiS_i)
        /*0014*/ 	.word	0x00000000


	//----- nvinfo : EIATTR_MIN_STACK_SIZE
	.align		4
.L_3:
        /*0018*/ 	.byte	0x04, 0x12
        /*001a*/ 	.short	(.L_5 - .L_4)
	.align		4
.L_4:
        /*001c*/ 	.word	index@(_Z10vector_maxPiS_i)
        /*0020*/ 	.word	0x00000000
.L_5:


//--------------------- .nv.compat                --------------------------
	.section	.nv.compat,"",@"SHT_CUDA_COMPAT_INFO"
	.align	4
        /*0000*/ 	.byte	0x02, 0x09, 0x00, 0x00, 0x02, 0x02, 0x01, 0x00, 0x02, 0x05, 0x05, 0x00, 0x03, 0x07, 0x01, 0x01
        /*0010*/ 	.byte	0x02, 0x03, 0x00, 0x00, 0x02, 0x06, 0x01, 0x00, 0x04, 0x0b, 0x08, 0x00, 0x09, 0x00, 0x00, 0x00
        /*0020*/ 	.byte	0x00, 0x00, 0x00, 0x00


//--------------------- .nv.info._Z10vector_maxPiS_i --------------------------
	.section	.nv.info._Z10vector_maxPiS_i,"",@"SHT_CUDA_INFO"
	.sectionflags	@""
	.align	4


	//----- nvinfo : EIATTR_CUDA_API_VERSION
	.align		4
        /*0000*/ 	.byte	0x04, 0x37
        /*0002*/ 	.short	(.L_7 - .L_6)
.L_6:
        /*0004*/ 	.word	0x00000082


	//----- nvinfo : EIATTR_KPARAM_INFO
	.align		4
.L_7:
        /*0008*/ 	.byte	0x04, 0x17
        /*000a*/ 	.short	(.L_9 - .L_8)
.L_8:
        /*000c*/ 	.word	0x00000000
        /*0010*/ 	.short	0x0002
        /*0012*/ 	.short	0x0010
        /*0014*/ 	.byte	0x00, 0xf0, 0x11, 0x00


	//----- nvinfo : EIATTR_KPARAM_INFO
	.align		4
.L_9:
        /*0018*/ 	.byte	0x04, 0x17
        /*001a*/ 	.short	(.L_11 - .L_10)
.L_10:
        /*001c*/ 	.word	0x00000000
        /*0020*/ 	.short	0x0001
        /*0022*/ 	.short	0x0008
        /*0024*/ 	.byte	0x00, 0xf5, 0x21, 0x00


	//----- nvinfo : EIATTR_KPARAM_INFO
	.align		4
.L_11:
        /*0028*/ 	.byte	0x04, 0x17
        /*002a*/ 	.short	(.L_13 - .L_12)
.L_12:
        /*002c*/ 	.word	0x00000000
        /*0030*/ 	.short	0x0000
        /*0032*/ 	.short	0x0000
        /*0034*/ 	.byte	0x00, 0xf5, 0x21, 0x00


	//----- nvinfo : EIATTR_SPARSE_MMA_MASK
	.align		4
.L_13:
        /*0038*/ 	.byte	0x03, 0x50
        /*003a*/ 	.short	0x0000


	//----- nvinfo : EIATTR_MAXREG_COUNT
	.align		4
        /*003c*/ 	.byte	0x03, 0x1b
        /*003e*/ 	.short	0x00ff


	//----- nvinfo : EIATTR_NUM_BARRIERS
	.align		4
        /*0040*/ 	.byte	0x02, 0x4c
        /*0042*/ 	.byte	0x01
	.zero		1


	//----- nvinfo : EIATTR_MERCURY_ISA_VERSION
	.align		4
        /*0044*/ 	.byte	0x03, 0x5f
        /*0046*/ 	.short	0x0101


	//----- nvinfo : EIATTR_VRC_CTA_INIT_COUNT
	.align		4
        /*0048*/ 	.byte	0x02, 0x4a
	.zero		1
	.zero		1


	//----- nvinfo : EIATTR_EXIT_INSTR_OFFSETS
	.align		4
        /*004c*/ 	.byte	0x04, 0x1c
        /*004e*/ 	.short	(.L_15 - .L_14)


	//   ....[0]....
.L_14:
        /*0050*/ 	.word	0x00000020


	//----- nvinfo : EIATTR_CBANK_PARAM_SIZE
	.align		4
.L_15:
        /*0054*/ 	.byte	0x03, 0x19
        /*0056*/ 	.short	0x0014


	//----- nvinfo : EIATTR_PARAM_CBANK
	.align		4
        /*0058*/ 	.byte	0x04, 0x0a
        /*005a*/ 	.short	(.L_17 - .L_16)
	.align		4
.L_16:
        /*005c*/ 	.word	index@(.nv.constant0._Z10vector_maxPiS_i)
        /*0060*/ 	.short	0x0380
        /*0062*/ 	.short	0x0014


	//----- nvinfo : EIATTR_SW_WAR
	.align		4
.L_17:
        /*0064*/ 	.byte	0x04, 0x36
        /*0066*/ 	.short	(.L_19 - .L_18)
.L_18:
        /*0068*/ 	.word	0x00000008
.L_19:


//--------------------- .nv.callgraph             --------------------------
	.section	.nv.callgraph,"",@"SHT_CUDA_CALLGRAPH"
	.align	4
	.sectionentsize	8
	.align		4
        /*0000*/ 	.word	0x00000000
	.align		4
        /*0004*/ 	.word	0xffffffff
	.align		4
        /*0008*/ 	.word	0x00000000
	.align		4
        /*000c*/ 	.word	0xfffffffe
	.align		4
        /*0010*/ 	.word	0x00000000
	.align		4
        /*0014*/ 	.word	0xfffffffd
	.align		4
        /*0018*/ 	.word	0x00000000
	.align		4
        /*001c*/ 	.word	0xfffffffc


//--------------------- .text._Z10vector_maxPiS_i --------------------------
	.section	.text._Z10vector_maxPiS_i,"ax",@progbits
	.align	128
        .global         _Z10vector_maxPiS_i
        .type           _Z10vector_maxPiS_i,@function
        .size           _Z10vector_maxPiS_i,(.L_x_1 - _Z10vector_maxPiS_i)
        .other          _Z10vector_maxPiS_i,@"STO_CUDA_ENTRY STV_DEFAULT"
_Z10vector_maxPiS_i:
.text._Z10vector_maxPiS_i:
[----:B------:R-:W-:Y:S08]  /*0000*/  LDC R1, c[0x0][0x37c] ;  /* 0x0000df00ff017b82 */ /* 0x000ff00000000800 */
[----:B------:R-:W-:Y:S06]  /*0010*/  BAR.SYNC.DEFER_BLOCKING 0x0 ;  /* 0x0000000000007b1d */ /* 0x000fec0000010000 */
[----:B------:R-:W-:Y:S05]  /*0020*/  EXIT ;  /* 0x000000000000794d */ /* 0x000fea0003800000 */
.L_x_0:
[----:B------:R-:W-:-:S00]  /*0030*/  BRA `(.L_x_0) ;  /* 0xfffffffc00fc7947 */ /* 0x000fc0000383ffff */
[----:B------:R-:W-:-:S00]  /*0040*/  NOP ;  /* 0x0000000000007918 */ /* 0x000fc00000000000 */
        /* <DEDUP_REMOVED lines=11> */
.L_x_1:


//--------------------- .nv.shared.reserved.0     --------------------------
	.section	.nv.shared.reserved.0,"aw",@nobits
	.weak		__nv_reservedSMEM_offset_0_alias
	.size		__nv_reservedSMEM_offset_0_alias, 0, 64
	.other		__nv_reservedSMEM_offset_0_alias,@"STO_CUDA_RESERVED_SHARED STV_DEFAULT"
__nv_reservedSMEM_offset_0_alias:
	.zero		0
	.zero		64


//--------------------- .nv.constant0._Z10vector_maxPiS_i --------------------------
	.section	.nv.constant0._Z10vector_maxPiS_i,"a",@progbits
	.sectionflags	@""
	.align	4
.nv.constant0._Z10vector_maxPiS_i:
	.zero		916


//--------------------- SYMBOLS --------------------------

	.type		.nv.reservedSmem.offset0,@object
	.size		.nv.reservedSmem.offset0,0x4
